







.version 5.0
.target sm_61
.address_size 64



.visible .entry _Z4initPiS_S_ii(
.param .u64 _Z4initPiS_S_ii_param_0,
.param .u64 _Z4initPiS_S_ii_param_1,
.param .u64 _Z4initPiS_S_ii_param_2,
.param .u32 _Z4initPiS_S_ii_param_3,
.param .u32 _Z4initPiS_S_ii_param_4
)
{
.reg .pred %p<2>;
.reg .b32 %r<8>;
.reg .b64 %rd<11>;


ld.param.u64 %rd1, [_Z4initPiS_S_ii_param_0];
ld.param.u64 %rd2, [_Z4initPiS_S_ii_param_1];
ld.param.u64 %rd3, [_Z4initPiS_S_ii_param_2];
ld.param.u32 %r2, [_Z4initPiS_S_ii_param_3];
mov.u32 %r3, %ntid.x;
mov.u32 %r4, %ctaid.x;
mov.u32 %r5, %tid.x;
mad.lo.s32 %r1, %r4, %r3, %r5;
setp.ge.s32	%p1, %r1, %r2;
@%p1 bra BB0_2;

cvta.to.global.u64 %rd4, %rd2;
mul.wide.s32 %rd5, %r1, 4;
add.s64 %rd6, %rd4, %rd5;
mov.u32 %r6, -1;
st.global.u32 [%rd6], %r6;
cvta.to.global.u64 %rd7, %rd3;
add.s64 %rd8, %rd7, %rd5;
st.global.u32 [%rd8], %r6;
cvta.to.global.u64 %rd9, %rd1;
add.s64 %rd10, %rd9, %rd5;
mov.u32 %r7, 0;
st.global.u32 [%rd10], %r7;

BB0_2:
ret;
}


.visible .entry _Z4mis1PiS_S_S_S_S_S_ii(
.param .u64 _Z4mis1PiS_S_S_S_S_S_ii_param_0,
.param .u64 _Z4mis1PiS_S_S_S_S_S_ii_param_1,
.param .u64 _Z4mis1PiS_S_S_S_S_S_ii_param_2,
.param .u64 _Z4mis1PiS_S_S_S_S_S_ii_param_3,
.param .u64 _Z4mis1PiS_S_S_S_S_S_ii_param_4,
.param .u64 _Z4mis1PiS_S_S_S_S_S_ii_param_5,
.param .u64 _Z4mis1PiS_S_S_S_S_S_ii_param_6,
.param .u32 _Z4mis1PiS_S_S_S_S_S_ii_param_7,
.param .u32 _Z4mis1PiS_S_S_S_S_S_ii_param_8
)
{
.reg .pred %p<7>;
.reg .b16 %rs<9>;
.reg .b32 %r<27>;
.reg .b64 %rd<32>;


ld.param.u64 %rd8, [_Z4mis1PiS_S_S_S_S_S_ii_param_0];
ld.param.u64 %rd9, [_Z4mis1PiS_S_S_S_S_S_ii_param_1];
ld.param.u64 %rd10, [_Z4mis1PiS_S_S_S_S_S_ii_param_2];
ld.param.u64 %rd13, [_Z4mis1PiS_S_S_S_S_S_ii_param_4];
ld.param.u64 %rd11, [_Z4mis1PiS_S_S_S_S_S_ii_param_5];
ld.param.u64 %rd12, [_Z4mis1PiS_S_S_S_S_S_ii_param_6];
ld.param.u32 %r9, [_Z4mis1PiS_S_S_S_S_S_ii_param_7];
cvta.to.global.u64 %rd1, %rd13;
mov.u32 %r10, %ctaid.x;
mov.u32 %r11, %ntid.x;
mov.u32 %r12, %tid.x;
mad.lo.s32 %r25, %r10, %r11, %r12;
mov.u16 %rs8, 0;
setp.ge.s32	%p1, %r25, %r9;
@%p1 bra BB1_9;

cvta.to.global.u64 %rd2, %rd11;
mov.u16 %rs8, 0;
cvta.to.global.u64 %rd16, %rd8;
cvta.to.global.u64 %rd19, %rd10;
cvta.to.global.u64 %rd22, %rd9;

BB1_2:
cvt.s64.s32	%rd3, %r25;
mul.wide.s32 %rd14, %r25, 4;
add.s64 %rd15, %rd1, %rd14;
ld.global.u32 %r13, [%rd15];
setp.ne.s32	%p2, %r13, -1;
@%p2 bra BB1_8;

shl.b64 %rd17, %rd3, 2;
add.s64 %rd18, %rd16, %rd17;
ld.global.u32 %r26, [%rd18];
ld.global.u32 %r4, [%rd18+4];
mov.u16 %rs8, 1;
setp.ge.s32	%p3, %r26, %r4;
@%p3 bra BB1_8;

add.s64 %rd21, %rd19, %rd17;
ld.global.u32 %r5, [%rd21];
mul.wide.s32 %rd23, %r26, 4;
add.s64 %rd31, %rd22, %rd23;

BB1_5:
ld.global.u32 %r14, [%rd31];
cvt.s64.s32	%rd6, %r14;
mul.wide.s32 %rd24, %r14, 4;
add.s64 %rd25, %rd1, %rd24;
ld.global.u32 %r15, [%rd25];
setp.ne.s32	%p4, %r15, -1;
@%p4 bra BB1_7;

shl.b64 %rd26, %rd6, 2;
add.s64 %rd27, %rd2, %rd26;
atom.global.min.s32 %r16, [%rd27], %r5;

BB1_7:
add.s32 %r26, %r26, 1;
add.s64 %rd31, %rd31, 4;
setp.lt.s32	%p5, %r26, %r4;
@%p5 bra BB1_5;

BB1_8:
mov.u32 %r18, %nctaid.x;
mad.lo.s32 %r25, %r18, %r11, %r25;
setp.lt.s32	%p6, %r25, %r9;
@%p6 bra BB1_2;

BB1_9:
mad.lo.s32 %r22, %r10, %r11, %r12;
cvta.to.global.u64 %rd28, %rd12;
mul.wide.s32 %rd29, %r22, 4;
add.s64 %rd30, %rd28, %rd29;
cvt.u32.u16	%r23, %rs8;
cvt.s32.s8 %r24, %r23;
st.global.u32 [%rd30], %r24;
ret;
}


.visible .entry _Z4mis2PiS_S_S_S_S_S_ii(
.param .u64 _Z4mis2PiS_S_S_S_S_S_ii_param_0,
.param .u64 _Z4mis2PiS_S_S_S_S_S_ii_param_1,
.param .u64 _Z4mis2PiS_S_S_S_S_S_ii_param_2,
.param .u64 _Z4mis2PiS_S_S_S_S_S_ii_param_3,
.param .u64 _Z4mis2PiS_S_S_S_S_S_ii_param_4,
.param .u64 _Z4mis2PiS_S_S_S_S_S_ii_param_5,
.param .u64 _Z4mis2PiS_S_S_S_S_S_ii_param_6,
.param .u32 _Z4mis2PiS_S_S_S_S_S_ii_param_7,
.param .u32 _Z4mis2PiS_S_S_S_S_S_ii_param_8
)
{
.reg .pred %p<8>;
.reg .b32 %r<24>;
.reg .b64 %rd<35>;


ld.param.u64 %rd10, [_Z4mis2PiS_S_S_S_S_S_ii_param_0];
ld.param.u64 %rd11, [_Z4mis2PiS_S_S_S_S_S_ii_param_1];
ld.param.u64 %rd12, [_Z4mis2PiS_S_S_S_S_S_ii_param_2];
ld.param.u64 %rd13, [_Z4mis2PiS_S_S_S_S_S_ii_param_3];
ld.param.u64 %rd15, [_Z4mis2PiS_S_S_S_S_S_ii_param_4];
ld.param.u64 %rd16, [_Z4mis2PiS_S_S_S_S_S_ii_param_5];
ld.param.u64 %rd14, [_Z4mis2PiS_S_S_S_S_S_ii_param_6];
ld.param.u32 %r10, [_Z4mis2PiS_S_S_S_S_S_ii_param_7];
cvta.to.global.u64 %rd1, %rd16;
cvta.to.global.u64 %rd2, %rd15;
mov.u32 %r11, %ctaid.x;
mov.u32 %r1, %ntid.x;
mov.u32 %r12, %tid.x;
mad.lo.s32 %r22, %r11, %r1, %r12;
setp.ge.s32	%p1, %r22, %r10;
@%p1 bra BB2_10;

cvta.to.global.u64 %rd3, %rd12;
cvta.to.global.u64 %rd4, %rd14;
mov.u32 %r13, %nctaid.x;
mul.lo.s32 %r3, %r13, %r1;
cvta.to.global.u64 %rd22, %rd13;
cvta.to.global.u64 %rd25, %rd10;
cvta.to.global.u64 %rd28, %rd11;

BB2_2:
cvt.s64.s32	%rd5, %r22;
mul.wide.s32 %rd17, %r22, 4;
add.s64 %rd18, %rd4, %rd17;
atom.global.add.u32 %r14, [%rd18], 0;
add.s64 %rd19, %rd3, %rd17;
ld.global.u32 %r15, [%rd19];
setp.gt.s32	%p2, %r15, %r14;
@%p2 bra BB2_9;

shl.b64 %rd20, %rd5, 2;
add.s64 %rd21, %rd2, %rd20;
ld.global.u32 %r16, [%rd21];
setp.ne.s32	%p3, %r16, -1;
@%p3 bra BB2_9;

add.s64 %rd24, %rd22, %rd20;
mov.u32 %r17, 2;
st.global.u32 [%rd24], %r17;
add.s64 %rd26, %rd25, %rd20;
ld.global.u32 %r23, [%rd26];
ld.global.u32 %r6, [%rd26+4];
add.s64 %rd27, %rd1, %rd20;
atom.global.exch.b32 %r18, [%rd27], -2;
setp.ge.s32	%p4, %r23, %r6;
@%p4 bra BB2_9;

mul.wide.s32 %rd29, %r23, 4;
add.s64 %rd34, %rd28, %rd29;

BB2_6:
ld.global.u32 %r19, [%rd34];
cvt.s64.s32	%rd8, %r19;
mul.wide.s32 %rd30, %r19, 4;
add.s64 %rd31, %rd2, %rd30;
ld.global.u32 %r20, [%rd31];
setp.ne.s32	%p5, %r20, -1;
@%p5 bra BB2_8;

shl.b64 %rd32, %rd8, 2;
add.s64 %rd33, %rd1, %rd32;
atom.global.exch.b32 %r21, [%rd33], -2;

BB2_8:
add.s32 %r23, %r23, 1;
add.s64 %rd34, %rd34, 4;
setp.lt.s32	%p6, %r23, %r6;
@%p6 bra BB2_6;

BB2_9:
add.s32 %r22, %r3, %r22;
setp.lt.s32	%p7, %r22, %r10;
@%p7 bra BB2_2;

BB2_10:
ret;
}


.visible .entry _Z4mis3PiS_S_i(
.param .u64 _Z4mis3PiS_S_i_param_0,
.param .u64 _Z4mis3PiS_S_i_param_1,
.param .u64 _Z4mis3PiS_S_i_param_2,
.param .u32 _Z4mis3PiS_S_i_param_3
)
{
.reg .pred %p<4>;
.reg .b32 %r<15>;
.reg .b64 %rd<14>;


ld.param.u64 %rd5, [_Z4mis3PiS_S_i_param_0];
ld.param.u64 %rd6, [_Z4mis3PiS_S_i_param_1];
ld.param.u64 %rd7, [_Z4mis3PiS_S_i_param_2];
ld.param.u32 %r6, [_Z4mis3PiS_S_i_param_3];
mov.u32 %r7, %ctaid.x;
mov.u32 %r1, %ntid.x;
mov.u32 %r8, %tid.x;
mad.lo.s32 %r14, %r7, %r1, %r8;
setp.ge.s32	%p1, %r14, %r6;
@%p1 bra BB3_6;

cvta.to.global.u64 %rd1, %rd7;
cvta.to.global.u64 %rd2, %rd6;
cvta.to.global.u64 %rd3, %rd5;
mov.u32 %r9, %nctaid.x;
mul.lo.s32 %r3, %r9, %r1;

BB3_2:
mov.u32 %r4, %r14;
cvt.s64.s32	%rd4, %r4;
mul.wide.s32 %rd8, %r4, 4;
add.s64 %rd9, %rd3, %rd8;
atom.global.add.u32 %r10, [%rd9], 0;
setp.eq.s32	%p2, %r10, -2;
@%p2 bra BB3_4;
bra.uni BB3_3;

BB3_4:
shl.b64 %rd12, %rd4, 2;
add.s64 %rd13, %rd2, %rd12;
mov.u32 %r12, -2;
st.global.u32 [%rd13], %r12;
bra.uni BB3_5;

BB3_3:
shl.b64 %rd10, %rd4, 2;
add.s64 %rd11, %rd1, %rd10;
atom.global.exch.b32 %r11, [%rd11], 2147483647;

BB3_5:
cvt.u32.u64	%r13, %rd4;
add.s32 %r14, %r3, %r13;
setp.lt.s32	%p3, %r14, %r6;
@%p3 bra BB3_2;

BB3_6:
ret;
}




// ===== COMPILED SASS (sm_100) =====

	.target	sm_100

	.elftype	@"ET_EXEC"


//--------------------- .note.nv.tkinfo           --------------------------
	.section	.note.nv.tkinfo,"",@"SHT_NOTE"
	.sectionflags	@"SHF_NOTE_NV_TKINFO"
	.tkinfo
        /*0018*/ 	.word	0x00000002
        /*0030*/ 	.string	""
        /*0030*/ 	.string	"ptxas"
        /*0030*/ 	.string	"Cuda compilation tools, release 13.0, V13.0.88"
        /*0030*/ 	.string	"Build cuda_13.0.r13.0/compiler.36424714_0"
        /*0030*/ 	.string	"-arch sm_100 "



//--------------------- .note.nv.cuinfo           --------------------------
	.section	.note.nv.cuinfo,"",@"SHT_NOTE"
	.sectionflags	@"SHF_NOTE_NV_CUINFO"
        /*0018*/ 	.short	0x0002
        /*001a*/ 	.short	0x003d
        /*001c*/ 	.short	0x0082
	.zero		2


//--------------------- .nv.info                  --------------------------
	.section	.nv.info,"",@"SHT_CUDA_INFO"
	.align	4


	//----- nvinfo : EIATTR_REGCOUNT
	.align		4
        /*0000*/ 	.byte	0x04, 0x2f
        /*0002*/ 	.short	(.L_1 - .L_0)
	.align		4
.L_0:
        /*0004*/ 	.word	index@(_Z4initPiS_S_ii)
        /*0008*/ 	.word	0x0000000e


	//----- nvinfo : EIATTR_FRAME_SIZE
	.align		4
.L_1:
        /*000c*/ 	.byte	0x04, 0x11
        /*000e*/ 	.short	(.L_3 - .L_2)
	.align		4
.L_2:
        /*0010*/ 	.word	index@(_Z4initPiS_S_ii)
        /*0014*/ 	.word	0x00000000


	//----- nvinfo : EIATTR_REGCOUNT
	.align		4
.L_3:
        /*0018*/ 	.byte	0x04, 0x2f
        /*001a*/ 	.short	(.L_5 - .L_4)
	.align		4
.L_4:
        /*001c*/ 	.word	index@(_Z4mis1PiS_S_S_S_S_S_ii)
        /*0020*/ 	.word	0x00000014


	//----- nvinfo : EIATTR_FRAME_SIZE
	.align		4
.L_5:
        /*0024*/ 	.byte	0x04, 0x11
        /*0026*/ 	.short	(.L_7 - .L_6)
	.align		4
.L_6:
        /*0028*/ 	.word	index@(_Z4mis1PiS_S_S_S_S_S_ii)
        /*002c*/ 	.word	0x00000000


	//----- nvinfo : EIATTR_REGCOUNT
	.align		4
.L_7:
        /*0030*/ 	.byte	0x04, 0x2f
        /*0032*/ 	.short	(.L_9 - .L_8)
	.align		4
.L_8:
        /*0034*/ 	.word	index@(_Z4mis2PiS_S_S_S_S_S_ii)
        /*0038*/ 	.word	0x00000012


	//----- nvinfo : EIATTR_FRAME_SIZE
	.align		4
.L_9:
        /*003c*/ 	.byte	0x04, 0x11
        /*003e*/ 	.short	(.L_11 - .L_10)
	.align		4
.L_10:
        /*0040*/ 	.word	index@(_Z4mis2PiS_S_S_S_S_S_ii)
        /*0044*/ 	.word	0x00000000


	//----- nvinfo : EIATTR_REGCOUNT
	.align		4
.L_11:
        /*0048*/ 	.byte	0x04, 0x2f
        /*004a*/ 	.short	(.L_13 - .L_12)
	.align		4
.L_12:
        /*004c*/ 	.word	index@(_Z4mis3PiS_S_i)
        /*0050*/ 	.word	0x0000000c


	//----- nvinfo : EIATTR_FRAME_SIZE
	.align		4
.L_13:
        /*0054*/ 	.byte	0x04, 0x11
        /*0056*/ 	.short	(.L_15 - .L_14)
	.align		4
.L_14:
        /*0058*/ 	.word	index@(_Z4mis3PiS_S_i)
        /*005c*/ 	.word	0x00000000


	//----- nvinfo : EIATTR_MIN_STACK_SIZE
	.align		4
.L_15:
        /*0060*/ 	.byte	0x04, 0x12
        /*0062*/ 	.short	(.L_17 - .L_16)
	.align		4
.L_16:
        /*0064*/ 	.word	index@(_Z4mis3PiS_S_i)
        /*0068*/ 	.word	0x00000000


	//----- nvinfo : EIATTR_MIN_STACK_SIZE
	.align		4
.L_17:
        /*006c*/ 	.byte	0x04, 0x12
        /*006e*/ 	.short	(.L_19 - .L_18)
	.align		4
.L_18:
        /*0070*/ 	.word	index@(_Z4mis2PiS_S_S_S_S_S_ii)
        /*0074*/ 	.word	0x00000000


	//----- nvinfo : EIATTR_MIN_STACK_SIZE
	.align		4
.L_19:
        /*0078*/ 	.byte	0x04, 0x12
        /*007a*/ 	.short	(.L_21 - .L_20)
	.align		4
.L_20:
        /*007c*/ 	.word	index@(_Z4mis1PiS_S_S_S_S_S_ii)
        /*0080*/ 	.word	0x00000000


	//----- nvinfo : EIATTR_MIN_STACK_SIZE
	.align		4
.L_21:
        /*0084*/ 	.byte	0x04, 0x12
        /*0086*/ 	.short	(.L_23 - .L_22)
	.align		4
.L_22:
        /*0088*/ 	.word	index@(_Z4initPiS_S_ii)
        /*008c*/ 	.word	0x00000000
.L_23:


//--------------------- .nv.compat                --------------------------
	.section	.nv.compat,"",@"SHT_CUDA_COMPAT_INFO"
	.align	4
        /*0000*/ 	.byte	0x02, 0x09, 0x00, 0x00, 0x02, 0x02, 0x01, 0x00, 0x02, 0x05, 0x05, 0x00, 0x03, 0x07, 0x01, 0x01
        /*0010*/ 	.byte	0x02, 0x03, 0x00, 0x00, 0x02, 0x06, 0x01, 0x00, 0x04, 0x0b, 0x08, 0x00, 0x09, 0x00, 0x00, 0x00
        /*0020*/ 	.byte	0x00, 0x00, 0x00, 0x00


//--------------------- .nv.info._Z4mis3PiS_S_i   --------------------------
	.section	.nv.info._Z4mis3PiS_S_i,"",@"SHT_CUDA_INFO"
	.sectionflags	@""
	.align	4


	//----- nvinfo : EIATTR_CUDA_API_VERSION
	.align		4
        /*0000*/ 	.byte	0x04, 0x37
        /*0002*/ 	.short	(.L_25 - .L_24)
.L_24:
        /*0004*/ 	.word	0x00000082


	//----- nvinfo : EIATTR_KPARAM_INFO
	.align		4
.L_25:
        /*0008*/ 	.byte	0x04, 0x17
        /*000a*/ 	.short	(.L_27 - .L_26)
.L_26:
        /*000c*/ 	.word	0x00000000
        /*0010*/ 	.short	0x0003
        /*0012*/ 	.short	0x0018
        /*0014*/ 	.byte	0x00, 0xf0, 0x11, 0x00


	//----- nvinfo : EIATTR_KPARAM_INFO
	.align		4
.L_27:
        /*0018*/ 	.byte	0x04, 0x17
        /*001a*/ 	.short	(.L_29 - .L_28)
.L_28:
        /*001c*/ 	.word	0x00000000
        /*0020*/ 	.short	0x0002
        /*0022*/ 	.short	0x0010
        /*0024*/ 	.byte	0x00, 0xf0, 0x21, 0x00


	//----- nvinfo : EIATTR_KPARAM_INFO
	.align		4
.L_29:
        /*0028*/ 	.byte	0x04, 0x17
        /*002a*/ 	.short	(.L_31 - .L_30)
.L_30:
        /*002c*/ 	.word	0x00000000
        /*0030*/ 	.short	0x0001
        /*0032*/ 	.short	0x0008
        /*0034*/ 	.byte	0x00, 0xf0, 0x21, 0x00


	//----- nvinfo : EIATTR_KPARAM_INFO
	.align		4
.L_31:
        /*0038*/ 	.byte	0x04, 0x17
        /*003a*/ 	.short	(.L_33 - .L_32)
.L_32:
        /*003c*/ 	.word	0x00000000
        /*0040*/ 	.short	0x0000
        /*0042*/ 	.short	0x0000
        /*0044*/ 	.byte	0x00, 0xf0, 0x21, 0x00


	//----- nvinfo : EIATTR_SPARSE_MMA_MASK
	.align		4
.L_33:
        /*0048*/ 	.byte	0x03, 0x50
        /*004a*/ 	.short	0x0000


	//----- nvinfo : EIATTR_MAXREG_COUNT
	.align		4
        /*004c*/ 	.byte	0x03, 0x1b
        /*004e*/ 	.short	0x00ff


	//----- nvinfo : EIATTR_MERCURY_ISA_VERSION
	.align		4
        /*0050*/ 	.byte	0x03, 0x5f
        /*0052*/ 	.short	0x0101


	//----- nvinfo : EIATTR_VRC_CTA_INIT_COUNT
	.align		4
        /*0054*/ 	.byte	0x02, 0x4a
	.zero		1
	.zero		1


	//----- nvinfo : EIATTR_EXIT_INSTR_OFFSETS
	.align		4
        /*0058*/ 	.byte	0x04, 0x1c
        /*005a*/ 	.short	(.L_35 - .L_34)


	//   ....[0]....
.L_34:
        /*005c*/ 	.word	0x00000070


	//   ....[1]....
        /*0060*/ 	.word	0x00000220


	//----- nvinfo : EIATTR_CRS_STACK_SIZE
	.align		4
.L_35:
        /*0064*/ 	.byte	0x04, 0x1e
        /*0066*/ 	.short	(.L_37 - .L_36)
.L_36:
        /*0068*/ 	.word	0x00000000


	//----- nvinfo : EIATTR_CBANK_PARAM_SIZE
	.align		4
.L_37:
        /*006c*/ 	.byte	0x03, 0x19
        /*006e*/ 	.short	0x001c


	//----- nvinfo : EIATTR_PARAM_CBANK
	.align		4
        /*0070*/ 	.byte	0x04, 0x0a
        /*0072*/ 	.short	(.L_39 - .L_38)
	.align		4
.L_38:
        /*0074*/ 	.word	index@(.nv.constant0._Z4mis3PiS_S_i)
        /*0078*/ 	.short	0x0380
        /*007a*/ 	.short	0x001c


	//----- nvinfo : EIATTR_SW_WAR
	.align		4
.L_39:
        /*007c*/ 	.byte	0x04, 0x36
        /*007e*/ 	.short	(.L_41 - .L_40)
.L_40:
        /*0080*/ 	.word	0x00000008
.L_41:


//--------------------- .nv.info._Z4mis2PiS_S_S_S_S_S_ii --------------------------
	.section	.nv.info._Z4mis2PiS_S_S_S_S_S_ii,"",@"SHT_CUDA_INFO"
	.sectionflags	@""
	.align	4


	//----- nvinfo : EIATTR_CUDA_API_VERSION
	.align		4
        /*0000*/ 	.byte	0x04, 0x37
        /*0002*/ 	.short	(.L_43 - .L_42)
.L_42:
        /*0004*/ 	.word	0x00000082


	//----- nvinfo : EIATTR_KPARAM_INFO
	.align		4
.L_43:
        /*0008*/ 	.byte	0x04, 0x17
        /*000a*/ 	.short	(.L_45 - .L_44)
.L_44:
        /*000c*/ 	.word	0x00000000
        /*0010*/ 	.short	0x0008
        /*0012*/ 	.short	0x003c
        /*0014*/ 	.byte	0x00, 0xf0, 0x11, 0x00


	//----- nvinfo : EIATTR_KPARAM_INFO
	.align		4
.L_45:
        /*0018*/ 	.byte	0x04, 0x17
        /*001a*/ 	.short	(.L_47 - .L_46)
.L_46:
        /*001c*/ 	.word	0x00000000
        /*0020*/ 	.short	0x0007
        /*0022*/ 	.short	0x0038
        /*0024*/ 	.byte	0x00, 0xf0, 0x11, 0x00


	//----- nvinfo : EIATTR_KPARAM_INFO
	.align		4
.L_47:
        /*0028*/ 	.byte	0x04, 0x17
        /*002a*/ 	.short	(.L_49 - .L_48)
.L_48:
        /*002c*/ 	.word	0x00000000
        /*0030*/ 	.short	0x0006
        /*0032*/ 	.short	0x0030
        /*0034*/ 	.byte	0x00, 0xf0, 0x21, 0x00


	//----- nvinfo : EIATTR_KPARAM_INFO
	.align		4
.L_49:
        /*0038*/ 	.byte	0x04, 0x17
        /*003a*/ 	.short	(.L_51 - .L_50)
.L_50:
        /*003c*/ 	.word	0x00000000
        /*0040*/ 	.short	0x0005
        /*0042*/ 	.short	0x0028
        /*0044*/ 	.byte	0x00, 0xf0, 0x21, 0x00


	//----- nvinfo : EIATTR_KPARAM_INFO
	.align		4
.L_51:
        /*0048*/ 	.byte	0x04, 0x17
        /*004a*/ 	.short	(.L_53 - .L_52)
.L_52:
        /*004c*/ 	.word	0x00000000
        /*0050*/ 	.short	0x0004
        /*0052*/ 	.short	0x0020
        /*0054*/ 	.byte	0x00, 0xf0, 0x21, 0x00


	//----- nvinfo : EIATTR_KPARAM_INFO
	.align		4
.L_53:
        /*0058*/ 	.byte	0x04, 0x17
        /*005a*/ 	.short	(.L_55 - .L_54)
.L_54:
        /*005c*/ 	.word	0x00000000
        /*0060*/ 	.short	0x0003
        /*0062*/ 	.short	0x0018
        /*0064*/ 	.byte	0x00, 0xf0, 0x21, 0x00


	//----- nvinfo : EIATTR_KPARAM_INFO
	.align		4
.L_55:
        /*0068*/ 	.byte	0x04, 0x17
        /*006a*/ 	.short	(.L_57 - .L_56)
.L_56:
        /*006c*/ 	.word	0x00000000
        /*0070*/ 	.short	0x0002
        /*0072*/ 	.short	0x0010
        /*0074*/ 	.byte	0x00, 0xf0, 0x21, 0x00


	//----- nvinfo : EIATTR_KPARAM_INFO
	.align		4
.L_57:
        /*0078*/ 	.byte	0x04, 0x17
        /*007a*/ 	.short	(.L_59 - .L_58)
.L_58:
        /*007c*/ 	.word	0x00000000
        /*0080*/ 	.short	0x0001
        /*0082*/ 	.short	0x0008
        /*0084*/ 	.byte	0x00, 0xf0, 0x21, 0x00


	//----- nvinfo : EIATTR_KPARAM_INFO
	.align		4
.L_59:
        /*0088*/ 	.byte	0x04, 0x17
        /*008a*/ 	.short	(.L_61 - .L_60)
.L_60:
        /*008c*/ 	.word	0x00000000
        /*0090*/ 	.short	0x0000
        /*0092*/ 	.short	0x0000
        /*0094*/ 	.byte	0x00, 0xf0, 0x21, 0x00


	//----- nvinfo : EIATTR_SPARSE_MMA_MASK
	.align		4
.L_61:
        /*0098*/ 	.byte	0x03, 0x50
        /*009a*/ 	.short	0x0000


	//----- nvinfo : EIATTR_MAXREG_COUNT
	.align		4
        /*009c*/ 	.byte	0x03, 0x1b
        /*009e*/ 	.short	0x00ff


	//----- nvinfo : EIATTR_MERCURY_ISA_VERSION
	.align		4
        /*00a0*/ 	.byte	0x03, 0x5f
        /*00a2*/ 	.short	0x0101


	//----- nvinfo : EIATTR_VRC_CTA_INIT_COUNT
	.align		4
        /*00a4*/ 	.byte	0x02, 0x4a
	.zero		1
	.zero		1


	//----- nvinfo : EIATTR_EXIT_INSTR_OFFSETS
	.align		4
        /*00a8*/ 	.byte	0x04, 0x1c
        /*00aa*/ 	.short	(.L_63 - .L_62)


	//   ....[0]....
.L_62:
        /*00ac*/ 	.word	0x00000070


	//   ....[1]....
        /*00b0*/ 	.word	0x000004a0


	//----- nvinfo : EIATTR_CRS_STACK_SIZE
	.align		4
.L_63:
        /*00b4*/ 	.byte	0x04, 0x1e
        /*00b6*/ 	.short	(.L_65 - .L_64)
.L_64:
        /*00b8*/ 	.word	0x00000000


	//----- nvinfo : EIATTR_CBANK_PARAM_SIZE
	.align		4
.L_65:
        /*00bc*/ 	.byte	0x03, 0x19
        /*00be*/ 	.short	0x0040


	//----- nvinfo : EIATTR_PARAM_CBANK
	.align		4
        /*00c0*/ 	.byte	0x04, 0x0a
        /*00c2*/ 	.short	(.L_67 - .L_66)
	.align		4
.L_66:
        /*00c4*/ 	.word	index@(.nv.constant0._Z4mis2PiS_S_S_S_S_S_ii)
        /*00c8*/ 	.short	0x0380
        /*00ca*/ 	.short	0x0040


	//----- nvinfo : EIATTR_SW_WAR
	.align		4
.L_67:
        /*00cc*/ 	.byte	0x04, 0x36
        /*00ce*/ 	.short	(.L_69 - .L_68)
.L_68:
        /*00d0*/ 	.word	0x00000008
.L_69:


//--------------------- .nv.info._Z4mis1PiS_S_S_S_S_S_ii --------------------------
	.section	.nv.info._Z4mis1PiS_S_S_S_S_S_ii,"",@"SHT_CUDA_INFO"
	.sectionflags	@""
	.align	4


	//----- nvinfo : EIATTR_CUDA_API_VERSION
	.align		4
        /*0000*/ 	.byte	0x04, 0x37
        /*0002*/ 	.short	(.L_71 - .L_70)
.L_70:
        /*0004*/ 	.word	0x00000082


	//----- nvinfo : EIATTR_KPARAM_INFO
	.align		4
.L_71:
        /*0008*/ 	.byte	0x04, 0x17
        /*000a*/ 	.short	(.L_73 - .L_72)
.L_72:
        /*000c*/ 	.word	0x00000000
        /*0010*/ 	.short	0x0008
        /*0012*/ 	.short	0x003c
        /*0014*/ 	.byte	0x00, 0xf0, 0x11, 0x00


	//----- nvinfo : EIATTR_KPARAM_INFO
	.align		4
.L_73:
        /*0018*/ 	.byte	0x04, 0x17
        /*001a*/ 	.short	(.L_75 - .L_74)
.L_74:
        /*001c*/ 	.word	0x00000000
        /*0020*/ 	.short	0x0007
        /*0022*/ 	.short	0x0038
        /*0024*/ 	.byte	0x00, 0xf0, 0x11, 0x00


	//----- nvinfo : EIATTR_KPARAM_INFO
	.align		4
.L_75:
        /*0028*/ 	.byte	0x04, 0x17
        /*002a*/ 	.short	(.L_77 - .L_76)
.L_76:
        /*002c*/ 	.word	0x00000000
        /*0030*/ 	.short	0x0006
        /*0032*/ 	.short	0x0030
        /*0034*/ 	.byte	0x00, 0xf0, 0x21, 0x00


	//----- nvinfo : EIATTR_KPARAM_INFO
	.align		4
.L_77:
        /*0038*/ 	.byte	0x04, 0x17
        /*003a*/ 	.short	(.L_79 - .L_78)
.L_78:
        /*003c*/ 	.word	0x00000000
        /*0040*/ 	.short	0x0005
        /*0042*/ 	.short	0x0028
        /*0044*/ 	.byte	0x00, 0xf0, 0x21, 0x00


	//----- nvinfo : EIATTR_KPARAM_INFO
	.align		4
.L_79:
        /*0048*/ 	.byte	0x04, 0x17
        /*004a*/ 	.short	(.L_81 - .L_80)
.L_80:
        /*004c*/ 	.word	0x00000000
        /*0050*/ 	.short	0x0004
        /*0052*/ 	.short	0x0020
        /*0054*/ 	.byte	0x00, 0xf0, 0x21, 0x00


	//----- nvinfo : EIATTR_KPARAM_INFO
	.align		4
.L_81:
        /*0058*/ 	.byte	0x04, 0x17
        /*005a*/ 	.short	(.L_83 - .L_82)
.L_82:
        /*005c*/ 	.word	0x00000000
        /*0060*/ 	.short	0x0003
        /*0062*/ 	.short	0x0018
        /*0064*/ 	.byte	0x00, 0xf0, 0x21, 0x00


	//----- nvinfo : EIATTR_KPARAM_INFO
	.align		4
.L_83:
        /*0068*/ 	.byte	0x04, 0x17
        /*006a*/ 	.short	(.L_85 - .L_84)
.L_84:
        /*006c*/ 	.word	0x00000000
        /*0070*/ 	.short	0x0002
        /*0072*/ 	.short	0x0010
        /*0074*/ 	.byte	0x00, 0xf0, 0x21, 0x00


	//----- nvinfo : EIATTR_KPARAM_INFO
	.align		4
.L_85:
        /*0078*/ 	.byte	0x04, 0x17
        /*007a*/ 	.short	(.L_87 - .L_86)
.L_86:
        /*007c*/ 	.word	0x00000000
        /*0080*/ 	.short	0x0001
        /*0082*/ 	.short	0x0008
        /*0084*/ 	.byte	0x00, 0xf0, 0x21, 0x00


	//----- nvinfo : EIATTR_KPARAM_INFO
	.align		4
.L_87:
        /*0088*/ 	.byte	0x04, 0x17
        /*008a*/ 	.short	(.L_89 - .L_88)
.L_88:
        /*008c*/ 	.word	0x00000000
        /*0090*/ 	.short	0x0000
        /*0092*/ 	.short	0x0000
        /*0094*/ 	.byte	0x00, 0xf0, 0x21, 0x00


	//----- nvinfo : EIATTR_SPARSE_MMA_MASK
	.align		4
.L_89:
        /*0098*/ 	.byte	0x03, 0x50
        /*009a*/ 	.short	0x0000


	//----- nvinfo : EIATTR_MAXREG_COUNT
	.align		4
        /*009c*/ 	.byte	0x03, 0x1b
        /*009e*/ 	.short	0x00ff


	//----- nvinfo : EIATTR_MERCURY_ISA_VERSION
	.align		4
        /*00a0*/ 	.byte	0x03, 0x5f
        /*00a2*/ 	.short	0x0101


	//----- nvinfo : EIATTR_VRC_CTA_INIT_COUNT
	.align		4
        /*00a4*/ 	.byte	0x02, 0x4a
	.zero		1
	.zero		1


	//----- nvinfo : EIATTR_EXIT_INSTR_OFFSETS
	.align		4
        /*00a8*/ 	.byte	0x04, 0x1c
        /*00aa*/ 	.short	(.L_91 - .L_90)


	//   ....[0]....
.L_90:
        /*00ac*/ 	.word	0x00000460


	//----- nvinfo : EIATTR_CRS_STACK_SIZE
	.align		4
.L_91:
        /*00b0*/ 	.byte	0x04, 0x1e
        /*00b2*/ 	.short	(.L_93 - .L_92)
.L_92:
        /*00b4*/ 	.word	0x00000000


	//----- nvinfo : EIATTR_CBANK_PARAM_SIZE
	.align		4
.L_93:
        /*00b8*/ 	.byte	0x03, 0x19
        /*00ba*/ 	.short	0x0040


	//----- nvinfo : EIATTR_PARAM_CBANK
	.align		4
        /*00bc*/ 	.byte	0x04, 0x0a
        /*00be*/ 	.short	(.L_95 - .L_94)
	.align		4
.L_94:
        /*00c0*/ 	.word	index@(.nv.constant0._Z4mis1PiS_S_S_S_S_S_ii)
        /*00c4*/ 	.short	0x0380
        /*00c6*/ 	.short	0x0040


	//----- nvinfo : EIATTR_SW_WAR
	.align		4
.L_95:
        /*00c8*/ 	.byte	0x04, 0x36
        /*00ca*/ 	.short	(.L_97 - .L_96)
.L_96:
        /*00cc*/ 	.word	0x00000008
.L_97:


//--------------------- .nv.info._Z4initPiS_S_ii  --------------------------
	.section	.nv.info._Z4initPiS_S_ii,"",@"SHT_CUDA_INFO"
	.sectionflags	@""
	.align	4


	//----- nvinfo : EIATTR_CUDA_API_VERSION
	.align		4
        /*0000*/ 	.byte	0x04, 0x37
        /*0002*/ 	.short	(.L_99 - .L_98)
.L_98:
        /*0004*/ 	.word	0x00000082


	//----- nvinfo : EIATTR_KPARAM_INFO
	.align		4
.L_99:
        /*0008*/ 	.byte	0x04, 0x17
        /*000a*/ 	.short	(.L_101 - .L_100)
.L_100:
        /*000c*/ 	.word	0x00000000
        /*0010*/ 	.short	0x0004
        /*0012*/ 	.short	0x001c
        /*0014*/ 	.byte	0x00, 0xf0, 0x11, 0x00


	//----- nvinfo : EIATTR_KPARAM_INFO
	.align		4
.L_101:
        /*0018*/ 	.byte	0x04, 0x17
        /*001a*/ 	.short	(.L_103 - .L_102)
.L_102:
        /*001c*/ 	.word	0x00000000
        /*0020*/ 	.short	0x0003
        /*0022*/ 	.short	0x0018
        /*0024*/ 	.byte	0x00, 0xf0, 0x11, 0x00


	//----- nvinfo : EIATTR_KPARAM_INFO
	.align		4
.L_103:
        /*0028*/ 	.byte	0x04, 0x17
        /*002a*/ 	.short	(.L_105 - .L_104)
.L_104:
        /*002c*/ 	.word	0x00000000
        /*0030*/ 	.short	0x0002
        /*0032*/ 	.short	0x0010
        /*0034*/ 	.byte	0x00, 0xf0, 0x21, 0x00


	//----- nvinfo : EIATTR_KPARAM_INFO
	.align		4
.L_105:
        /*0038*/ 	.byte	0x04, 0x17
        /*003a*/ 	.short	(.L_107 - .L_106)
.L_106:
        /*003c*/ 	.word	0x00000000
        /*0040*/ 	.short	0x0001
        /*0042*/ 	.short	0x0008
        /*0044*/ 	.byte	0x00, 0xf0, 0x21, 0x00


	//----- nvinfo : EIATTR_KPARAM_INFO
	.align		4
.L_107:
        /*0048*/ 	.byte	0x04, 0x17
        /*004a*/ 	.short	(.L_109 - .L_108)
.L_108:
        /*004c*/ 	.word	0x00000000
        /*0050*/ 	.short	0x0000
        /*0052*/ 	.short	0x0000
        /*0054*/ 	.byte	0x00, 0xf0, 0x21, 0x00


	//----- nvinfo : EIATTR_SPARSE_MMA_MASK
	.align		4
.L_109:
        /*0058*/ 	.byte	0x03, 0x50
        /*005a*/ 	.short	0x0000


	//----- nvinfo : EIATTR_MAXREG_COUNT
	.align		4
        /*005c*/ 	.byte	0x03, 0x1b
        /*005e*/ 	.short	0x00ff


	//----- nvinfo : EIATTR_MERCURY_ISA_VERSION
	.align		4
        /*0060*/ 	.byte	0x03, 0x5f
        /*0062*/ 	.short	0x0101


	//----- nvinfo : EIATTR_VRC_CTA_INIT_COUNT
	.align		4
        /*0064*/ 	.byte	0x02, 0x4a
	.zero		1
	.zero		1


	//----- nvinfo : EIATTR_EXIT_INSTR_OFFSETS
	.align		4
        /*0068*/ 	.byte	0x04, 0x1c
        /*006a*/ 	.short	(.L_111 - .L_110)


	//   ....[0]....
.L_110:
        /*006c*/ 	.word	0x00000070


	//   ....[1]....
        /*0070*/ 	.word	0x00000130


	//----- nvinfo : EIATTR_CBANK_PARAM_SIZE
	.align		4
.L_111:
        /*0074*/ 	.byte	0x03, 0x19
        /*0076*/ 	.short	0x0020


	//----- nvinfo : EIATTR_PARAM_CBANK
	.align		4
        /*0078*/ 	.byte	0x04, 0x0a
        /*007a*/ 	.short	(.L_113 - .L_112)
	.align		4
.L_112:
        /*007c*/ 	.word	index@(.nv.constant0._Z4initPiS_S_ii)
        /*0080*/ 	.short	0x0380
        /*0082*/ 	.short	0x0020


	//----- nvinfo : EIATTR_SW_WAR
	.align		4
.L_113:
        /*0084*/ 	.byte	0x04, 0x36
        /*0086*/ 	.short	(.L_115 - .L_114)
.L_114:
        /*0088*/ 	.word	0x00000008
.L_115:


//--------------------- .nv.callgraph             --------------------------
	.section	.nv.callgraph,"",@"SHT_CUDA_CALLGRAPH"
	.align	4
	.sectionentsize	8
	.align		4
        /*0000*/ 	.word	0x00000000
	.align		4
        /*0004*/ 	.word	0xffffffff
	.align		4
        /*0008*/ 	.word	0x00000000
	.align		4
        /*000c*/ 	.word	0xfffffffe
	.align		4
        /*0010*/ 	.word	0x00000000
	.align		4
        /*0014*/ 	.word	0xfffffffd
	.align		4
        /*0018*/ 	.word	0x00000000
	.align		4
        /*001c*/ 	.word	0xfffffffc


//--------------------- .text._Z4mis3PiS_S_i      --------------------------
	.section	.text._Z4mis3PiS_S_i,"ax",@progbits
	.align	128
        .global         _Z4mis3PiS_S_i
        .type           _Z4mis3PiS_S_i,@function
        .size           _Z4mis3PiS_S_i,(.L_x_22 - _Z4mis3PiS_S_i)
        .other          _Z4mis3PiS_S_i,@"STO_CUDA_ENTRY STV_DEFAULT"
_Z4mis3PiS_S_i:
.text._Z4mis3PiS_S_i:
[----:B------:R-:W-:Y:S01]  /*0000*/  LDC R1, c[0x0][0x37c] ;  /* 0x0000df00ff017b82 */ /* 0x000fe20000000800 */
[----:B------:R-:W0:Y:S07]  /*0010*/  S2R R0, SR_TID.X ;  /* 0x0000000000007919 */ /* 0x000e2e0000002100 */
[----:B------:R-:W0:Y:S01]  /*0020*/  S2UR UR4, SR_CTAID.X ;  /* 0x00000000000479c3 */ /* 0x000e220000002500 */
[----:B------:R-:W1:Y:S07]  /*0030*/  LDCU UR5, c[0x0][0x398] ;  /* 0x00007300ff0577ac */ /* 0x000e6e0008000800 */
[----:B------:R-:W0:Y:S02]  /*0040*/  LDC R7, c[0x0][0x360] ;  /* 0x0000d800ff077b82 */ /* 0x000e240000000800 */
[----:B0-----:R-:W-:-:S05]  /*0050*/  IMAD R0, R7, UR4, R0 ;  /* 0x0000000407007c24 */ /* 0x001fca000f8e0200 */
[----:B-1----:R-:W-:-:S13]  /*0060*/  ISETP.GE.AND P0, PT, R0, UR5, PT ;  /* 0x0000000500007c0c */ /* 0x002fda000bf06270 */
[----:B------:R-:W-:Y:S05]  /*0070*/  @P0 EXIT ;  /* 0x000000000000094d */ /* 0x000fea0003800000 */
[----:B------:R-:W0:Y:S01]  /*0080*/  LDC.64 R4, c[0x0][0x380] ;  /* 0x0000e000ff047b82 */ /* 0x000e220000000a00 */
[----:B------:R-:W1:Y:S01]  /*0090*/  LDCU UR4, c[0x0][0x370] ;  /* 0x00006e00ff0477ac */ /* 0x000e620008000800 */
[----:B------:R-:W2:Y:S01]  /*00a0*/  LDCU.64 UR6, c[0x0][0x358] ;  /* 0x00006b00ff0677ac */ /* 0x000ea20008000a00 */
[----:B------:R-:W3:Y:S01]  /*00b0*/  LDCU UR5, c[0x0][0x398] ;  /* 0x00007300ff0577ac */ /* 0x000ee20008000800 */
[----:B------:R-:W4:Y:S01]  /*00c0*/  LDCU.64 UR8, c[0x0][0x390] ;  /* 0x00007200ff0877ac */ /* 0x000f220008000a00 */
[----:B------:R-:W0:Y:S01]  /*00d0*/  LDCU.64 UR10, c[0x0][0x388] ;  /* 0x00007100ff0a77ac */ /* 0x000e220008000a00 */
[----:B-1----:R-:W-:-:S07]  /*00e0*/  IMAD R7, R7, UR4, RZ ;  /* 0x0000000407077c24 */ /* 0x002fce000f8e02ff */
.L_x_3:
[----:B01----:R-:W-:-:S06]  /*00f0*/  IMAD.WIDE R2, R0, 0x4, R4 ;  /* 0x0000000400027825 */ /* 0x003fcc00078e0204 */
[----:B--2---:R-:W2:Y:S01]  /*0100*/  ATOMG.E.ADD.STRONG.GPU PT, R2, desc[UR6][R2.64], RZ ;  /* 0x800000ff020279a8 */ /* 0x004ea200081ef106 */
[----:B------:R-:W-:Y:S01]  /*0110*/  BSSY.RECONVERGENT B0, `(.L_x_0) ;  /* 0x000000d000007945 */ /* 0x000fe20003800200 */
[----:B------:R-:W-:Y:S02]  /*0120*/  SHF.R.S32.HI R9, RZ, 0x1f, R0 ;  /* 0x0000001fff097819 */ /* 0x000fe40000011400 */
[----:B--2---:R-:W-:-:S13]  /*0130*/  ISETP.NE.AND P0, PT, R2, -0x2, PT ;  /* 0xfffffffe0200780c */ /* 0x004fda0003f05270 */
[----:B-----5:R-:W-:Y:S05]  /*0140*/  @!P0 BRA `(.L_x_1) ;  /* 0x0000000000148947 */ /* 0x020fea0003800000 */
[----:B----4-:R-:W-:-:S04]  /*0150*/  LEA R2, P0, R0, UR8, 0x2 ;  /* 0x0000000800027c11 */ /* 0x010fc8000f8010ff */
[----:B------:R-:W-:Y:S01]  /*0160*/  LEA.HI.X R3, R0, UR9, R9, 0x2, P0 ;  /* 0x0000000900037c11 */ /* 0x000fe200080f1409 */
[----:B------:R-:W-:-:S05]  /*0170*/  IMAD.MOV.U32 R9, RZ, RZ, 0x7fffffff ;  /* 0x7fffffffff097424 */ /* 0x000fca00078e00ff */
[----:B------:R0:W5:Y:S01]  /*0180*/  ATOMG.E.EXCH.STRONG.GPU PT, RZ, desc[UR6][R2.64], R9 ;  /* 0x8000000902ff79a8 */ /* 0x000162000c1ef106 */
[----:B------:R-:W-:Y:S05]  /*0190*/  BRA `(.L_x_2) ;  /* 0x0000000000107947 */ /* 0x000fea0003800000 */
.L_x_1:
[----:B------:R-:W-:-:S04]  /*01a0*/  LEA R2, P0, R0, UR10, 0x2 ;  /* 0x0000000a00027c11 */ /* 0x000fc8000f8010ff */
[----:B------:R-:W-:Y:S01]  /*01b0*/  LEA.HI.X R3, R0, UR11, R9, 0x2, P0 ;  /* 0x0000000b00037c11 */ /* 0x000fe200080f1409 */
[----:B------:R-:W-:-:S05]  /*01c0*/  IMAD.MOV.U32 R9, RZ, RZ, -0x2 ;  /* 0xfffffffeff097424 */ /* 0x000fca00078e00ff */
[----:B------:R1:W-:Y:S03]  /*01d0*/  STG.E desc[UR6][R2.64], R9 ;  /* 0x0000000902007986 */ /* 0x0003e6000c101906 */
.L_x_2:
[----:B---34-:R-:W-:Y:S05]  /*01e0*/  BSYNC.RECONVERGENT B0 ;  /* 0x0000000000007941 */ /* 0x018fea0003800200 */
.L_x_0:
[----:B------:R-:W-:-:S05]  /*01f0*/  IMAD.IADD R0, R7, 0x1, R0 ;  /* 0x0000000107007824 */ /* 0x000fca00078e0200 */
[----:B------:R-:W-:-:S13]  /*0200*/  ISETP.GE.AND P0, PT, R0, UR5, PT ;  /* 0x0000000500007c0c */ /* 0x000fda000bf06270 */
[----:B------:R-:W-:Y:S05]  /*0210*/  @!P0 BRA `(.L_x_3) ;  /* 0xfffffffc00b48947 */ /* 0x000fea000383ffff */
[----:B------:R-:W-:Y:S05]  /*0220*/  EXIT ;  /* 0x000000000000794d */ /* 0x000fea0003800000 */
.L_x_4:
[----:B------:R-:W-:-:S00]  /*0230*/  BRA `(.L_x_4) ;  /* 0xfffffffc00fc7947 */ /* 0x000fc0000383ffff */
[----:B------:R-:W-:-:S00]  /*0240*/  NOP ;  /* 0x0000000000007918 */ /* 0x000fc00000000000 */
        /* <DEDUP_REMOVED lines=11> */
.L_x_22:


//--------------------- .text._Z4mis2PiS_S_S_S_S_S_ii --------------------------
	.section	.text._Z4mis2PiS_S_S_S_S_S_ii,"ax",@progbits
	.align	128
        .global         _Z4mis2PiS_S_S_S_S_S_ii
        .type           _Z4mis2PiS_S_S_S_S_S_ii,@function
        .size           _Z4mis2PiS_S_S_S_S_S_ii,(.L_x_23 - _Z4mis2PiS_S_S_S_S_S_ii)
        .other          _Z4mis2PiS_S_S_S_S_S_ii,@"STO_CUDA_ENTRY STV_DEFAULT"
_Z4mis2PiS_S_S_S_S_S_ii:
.text._Z4mis2PiS_S_S_S_S_S_ii:
        /* <DEDUP_REMOVED lines=8> */
[----:B------:R-:W0:Y:S01]  /*0080*/  LDCU UR6, c[0x0][0x370] ;  /* 0x00006e00ff0677ac */ /* 0x000e220008000800 */
[----:B------:R-:W1:Y:S01]  /*0090*/  LDCU.64 UR4, c[0x0][0x358] ;  /* 0x00006b00ff0477ac */ /* 0x000e620008000a00 */
[----:B------:R-:W2:Y:S01]  /*00a0*/  LDCU.64 UR12, c[0x0][0x3a8] ;  /* 0x00007500ff0c77ac */ /* 0x000ea20008000a00 */
[----:B0-----:R-:W-:-:S07]  /*00b0*/  IMAD R3, R3, UR6, RZ ;  /* 0x0000000603037c24 */ /* 0x001fce000f8e02ff */
.L_x_10:
[----:B0-----:R-:W0:Y:S08]  /*00c0*/  LDC.64 R4, c[0x0][0x3b0] ;  /* 0x0000ec00ff047b82 */ /* 0x001e300000000a00 */
[----:B------:R-:W3:Y:S01]  /*00d0*/  LDC.64 R6, c[0x0][0x390] ;  /* 0x0000e400ff067b82 */ /* 0x000ee20000000a00 */
[----:B0-----:R-:W-:-:S06]  /*00e0*/  IMAD.WIDE R4, R0, 0x4, R4 ;  /* 0x0000000400047825 */ /* 0x001fcc00078e0204 */
[----:B-1----:R-:W4:Y:S01]  /*00f0*/  ATOMG.E.ADD.STRONG.GPU PT, R4, desc[UR4][R4.64], RZ ;  /* 0x800000ff040479a8 */ /* 0x002f2200081ef104 */
[----:B---3--:R-:W-:-:S06]  /*0100*/  IMAD.WIDE R6, R0, 0x4, R6 ;  /* 0x0000000400067825 */ /* 0x008fcc00078e0206 */
[----:B------:R-:W4:Y:S01]  /*0110*/  LDG.E R7, desc[UR4][R6.64] ;  /* 0x0000000406077981 */ /* 0x000f22000c1e1900 */
[----:B------:R-:W-:Y:S01]  /*0120*/  BSSY.RECONVERGENT B0, `(.L_x_5) ;  /* 0x0000033000007945 */ /* 0x000fe20003800200 */
[----:B----4-:R-:W-:-:S13]  /*0130*/  ISETP.GT.AND P0, PT, R7, R4, PT ;  /* 0x000000040700720c */ /* 0x010fda0003f04270 */
[----:B-----5:R-:W-:Y:S05]  /*0140*/  @P0 BRA `(.L_x_6) ;  /* 0x0000000000c00947 */ /* 0x020fea0003800000 */
[----:B------:R-:W0:Y:S01]  /*0150*/  LDCU.64 UR6, c[0x0][0x3a0] ;  /* 0x00007400ff0677ac */ /* 0x000e220008000a00 */
[----:B------:R-:W-:Y:S01]  /*0160*/  IMAD.SHL.U32 R8, R0, 0x4, RZ ;  /* 0x0000000400087824 */ /* 0x000fe200078e00ff */
[----:B------:R-:W-:-:S04]  /*0170*/  SHF.R.S32.HI R5, RZ, 0x1f, R0 ;  /* 0x0000001fff057819 */ /* 0x000fc80000011400 */
[----:B------:R-:W-:Y:S02]  /*0180*/  SHF.L.U64.HI R9, R0, 0x2, R5 ;  /* 0x0000000200097819 */ /* 0x000fe40000010205 */
[----:B0-----:R-:W-:-:S04]  /*0190*/  IADD3 R4, P0, PT, R8, UR6, RZ ;  /* 0x0000000608047c10 */ /* 0x001fc8000ff1e0ff */
[----:B------:R-:W-:-:S05]  /*01a0*/  IADD3.X R5, PT, PT, R9, UR7, RZ, P0, !PT ;  /* 0x0000000709057c10 */ /* 0x000fca00087fe4ff */
[----:B------:R-:W3:Y:S02]  /*01b0*/  LDG.E R4, desc[UR4][R4.64] ;  /* 0x0000000404047981 */ /* 0x000ee4000c1e1900 */
[----:B---3--:R-:W-:-:S13]  /*01c0*/  ISETP.NE.AND P0, PT, R4, -0x1, PT ;  /* 0xffffffff0400780c */ /* 0x008fda0003f05270 */
[----:B------:R-:W-:Y:S05]  /*01d0*/  @P0 BRA `(.L_x_6) ;  /* 0x00000000009c0947 */ /* 0x000fea0003800000 */
[----:B------:R-:W0:Y:S01]  /*01e0*/  LDCU.64 UR6, c[0x0][0x398] ;  /* 0x00007300ff0677ac */ /* 0x000e220008000a00 */
[----:B------:R-:W-:Y:S01]  /*01f0*/  IMAD.MOV.U32 R11, RZ, RZ, 0x2 ;  /* 0x00000002ff0b7424 */ /* 0x000fe200078e00ff */
[----:B------:R-:W1:Y:S01]  /*0200*/  LDCU.64 UR8, c[0x0][0x380] ;  /* 0x00007000ff0877ac */ /* 0x000e620008000a00 */
[----:B------:R-:W3:Y:S01]  /*0210*/  LDCU.64 UR10, c[0x0][0x3a8] ;  /* 0x00007500ff0a77ac */ /* 0x000ee20008000a00 */
[C---:B0-----:R-:W-:Y:S02]  /*0220*/  IADD3 R6, P0, PT, R8.reuse, UR6, RZ ;  /* 0x0000000608067c10 */ /* 0x041fe4000ff1e0ff */
[----:B-1----:R-:W-:Y:S02]  /*0230*/  IADD3 R4, P1, PT, R8, UR8, RZ ;  /* 0x0000000808047c10 */ /* 0x002fe4000ff3e0ff */
[C---:B------:R-:W-:Y:S02]  /*0240*/  IADD3.X R7, PT, PT, R9.reuse, UR7, RZ, P0, !PT ;  /* 0x0000000709077c10 */ /* 0x040fe400087fe4ff */
[----:B------:R-:W-:-:S03]  /*0250*/  IADD3.X R5, PT, PT, R9, UR9, RZ, P1, !PT ;  /* 0x0000000909057c10 */ /* 0x000fc60008ffe4ff */
[----:B------:R0:W-:Y:S04]  /*0260*/  STG.E desc[UR4][R6.64], R11 ;  /* 0x0000000b06007986 */ /* 0x0001e8000c101904 */
[----:B------:R-:W4:Y:S04]  /*0270*/  LDG.E R2, desc[UR4][R4.64] ;  /* 0x0000000404027981 */ /* 0x000f28000c1e1900 */
[----:B------:R-:W4:Y:S01]  /*0280*/  LDG.E R15, desc[UR4][R4.64+0x4] ;  /* 0x00000404040f7981 */ /* 0x000f22000c1e1900 */
[----:B---3--:R-:W-:Y:S01]  /*0290*/  IADD3 R8, P0, PT, R8, UR10, RZ ;  /* 0x0000000a08087c10 */ /* 0x008fe2000ff1e0ff */
[----:B------:R-:W-:-:S03]  /*02a0*/  IMAD.MOV.U32 R13, RZ, RZ, -0x2 ;  /* 0xfffffffeff0d7424 */ /* 0x000fc600078e00ff */
[----:B------:R-:W-:-:S05]  /*02b0*/  IADD3.X R9, PT, PT, R9, UR11, RZ, P0, !PT ;  /* 0x0000000b09097c10 */ /* 0x000fca00087fe4ff */
[----:B------:R0:W5:Y:S01]  /*02c0*/  ATOMG.E.EXCH.STRONG.GPU PT, RZ, desc[UR4][R8.64], R13 ;  /* 0x8000000d08ff79a8 */ /* 0x000162000c1ef104 */
[----:B----4-:R-:W-:-:S13]  /*02d0*/  ISETP.GE.AND P0, PT, R2, R15, PT ;  /* 0x0000000f0200720c */ /* 0x010fda0003f06270 */
[----:B0-----:R-:W-:Y:S05]  /*02e0*/  @P0 BRA `(.L_x_6) ;  /* 0x0000000000580947 */ /* 0x001fea0003800000 */
[----:B------:R-:W0:Y:S08]  /*02f0*/  LDC.64 R6, c[0x0][0x388] ;  /* 0x0000e200ff067b82 */ /* 0x000e300000000a00 */
[----:B------:R-:W1:Y:S01]  /*0300*/  LDC.64 R4, c[0x0][0x3a0] ;  /* 0x0000e800ff047b82 */ /* 0x000e620000000a00 */
[----:B0-----:R-:W-:-:S04]  /*0310*/  IMAD.WIDE R6, R2, 0x4, R6 ;  /* 0x0000000402067825 */ /* 0x001fc800078e0206 */
[----:B------:R-:W-:Y:S02]  /*0320*/  IMAD.MOV.U32 R8, RZ, RZ, R6 ;  /* 0x000000ffff087224 */ /* 0x000fe400078e0006 */
[----:B------:R-:W-:-:S07]  /*0330*/  IMAD.MOV.U32 R9, RZ, RZ, R7 ;  /* 0x000000ffff097224 */ /* 0x000fce00078e0007 */
.L_x_9:
[----:B0-----:R-:W1:Y:S02]  /*0340*/  LDG.E R11, desc[UR4][R8.64] ;  /* 0x00000004080b7981 */ /* 0x001e64000c1e1900 */
[----:B-1----:R-:W-:-:S06]  /*0350*/  IMAD.WIDE R6, R11, 0x4, R4 ;  /* 0x000000040b067825 */ /* 0x002fcc00078e0204 */
[----:B------:R-:W3:Y:S01]  /*0360*/  LDG.E R6, desc[UR4][R6.64] ;  /* 0x0000000406067981 */ /* 0x000ee2000c1e1900 */
[----:B------:R-:W-:Y:S01]  /*0370*/  VIADD R2, R2, 0x1 ;  /* 0x0000000102027836 */ /* 0x000fe20000000000 */
[----:B------:R-:W-:Y:S01]  /*0380*/  BSSY.RECONVERGENT B1, `(.L_x_7) ;  /* 0x000000a000017945 */ /* 0x000fe20003800200 */
[----:B------:R-:W-:-:S03]  /*0390*/  IADD3 R8, P1, PT, R8, 0x4, RZ ;  /* 0x0000000408087810 */ /* 0x000fc60007f3e0ff */
[----:B------:R-:W-:Y:S02]  /*03a0*/  ISETP.GE.AND P0, PT, R2, R15, PT ;  /* 0x0000000f0200720c */ /* 0x000fe40003f06270 */
[----:B---3--:R-:W-:-:S13]  /*03b0*/  ISETP.NE.AND P2, PT, R6, -0x1, PT ;  /* 0xffffffff0600780c */ /* 0x008fda0003f45270 */
[----:B------:R-:W-:Y:S05]  /*03c0*/  @P2 BRA `(.L_x_8) ;  /* 0x0000000000142947 */ /* 0x000fea0003800000 */
[----:B------:R-:W-:Y:S02]  /*03d0*/  SHF.R.S32.HI R10, RZ, 0x1f, R11 ;  /* 0x0000001fff0a7819 */ /* 0x000fe4000001140b */
[----:B--2---:R-:W-:-:S04]  /*03e0*/  LEA R6, P2, R11, UR12, 0x2 ;  /* 0x0000000c0b067c11 */ /* 0x004fc8000f8410ff */
[----:B------:R-:W-:Y:S01]  /*03f0*/  LEA.HI.X R7, R11, UR13, R10, 0x2, P2 ;  /* 0x0000000d0b077c11 */ /* 0x000fe200090f140a */
[----:B------:R-:W-:-:S05]  /*0400*/  IMAD.MOV.U32 R11, RZ, RZ, -0x2 ;  /* 0xfffffffeff0b7424 */ /* 0x000fca00078e00ff */
[----:B------:R0:W5:Y:S03]  /*0410*/  ATOMG.E.EXCH.STRONG.GPU PT, RZ, desc[UR4][R6.64], R11 ;  /* 0x8000000b06ff79a8 */ /* 0x000166000c1ef104 */
.L_x_8:
[----:B--2---:R-:W-:Y:S05]  /*0420*/  BSYNC.RECONVERGENT B1 ;  /* 0x0000000000017941 */ /* 0x004fea0003800200 */
.L_x_7:
[----:B------:R-:W-:Y:S01]  /*0430*/  IMAD.X R9, RZ, RZ, R9, P1 ;  /* 0x000000ffff097224 */ /* 0x000fe200008e0609 */
[----:B------:R-:W-:Y:S06]  /*0440*/  @!P0 BRA `(.L_x_9) ;  /* 0xfffffffc00bc8947 */ /* 0x000fec000383ffff */
.L_x_6:
[----:B--2---:R-:W-:Y:S05]  /*0450*/  BSYNC.RECONVERGENT B0 ;  /* 0x0000000000007941 */ /* 0x004fea0003800200 */
.L_x_5:
[----:B------:R-:W1:Y:S01]  /*0460*/  LDCU UR6, c[0x0][0x3b8] ;  /* 0x00007700ff0677ac */ /* 0x000e620008000800 */
[----:B------:R-:W-:-:S05]  /*0470*/  IMAD.IADD R0, R3, 0x1, R0 ;  /* 0x0000000103007824 */ /* 0x000fca00078e0200 */
[----:B-1----:R-:W-:-:S13]  /*0480*/  ISETP.GE.AND P0, PT, R0, UR6, PT ;  /* 0x0000000600007c0c */ /* 0x002fda000bf06270 */
[----:B------:R-:W-:Y:S05]  /*0490*/  @!P0 BRA `(.L_x_10) ;  /* 0xfffffffc00088947 */ /* 0x000fea000383ffff */
[----:B------:R-:W-:Y:S05]  /*04a0*/  EXIT ;  /* 0x000000000000794d */ /* 0x000fea0003800000 */
.L_x_11:
        /* <DEDUP_REMOVED lines=13> */
.L_x_23:


//--------------------- .text._Z4mis1PiS_S_S_S_S_S_ii --------------------------
	.section	.text._Z4mis1PiS_S_S_S_S_S_ii,"ax",@progbits
	.align	128
        .global         _Z4mis1PiS_S_S_S_S_S_ii
        .type           _Z4mis1PiS_S_S_S_S_S_ii,@function
        .size           _Z4mis1PiS_S_S_S_S_S_ii,(.L_x_24 - _Z4mis1PiS_S_S_S_S_S_ii)
        .other          _Z4mis1PiS_S_S_S_S_S_ii,@"STO_CUDA_ENTRY STV_DEFAULT"
_Z4mis1PiS_S_S_S_S_S_ii:
.text._Z4mis1PiS_S_S_S_S_S_ii:
[----:B------:R-:W-:Y:S01]  /*0000*/  LDC R1, c[0x0][0x37c] ;  /* 0x0000df00ff017b82 */ /* 0x000fe20000000800 */
[----:B------:R-:W0:Y:S07]  /*0010*/  S2R R3, SR_TID.X ;  /* 0x0000000000037919 */ /* 0x000e2e0000002100 */
[----:B------:R-:W0:Y:S01]  /*0020*/  S2UR UR6, SR_CTAID.X ;  /* 0x00000000000679c3 */ /* 0x000e220000002500 */
[----:B------:R-:W1:Y:S01]  /*0030*/  LDCU UR7, c[0x0][0x3b8] ;  /* 0x00007700ff0777ac */ /* 0x000e620008000800 */
[----:B------:R-:W-:Y:S01]  /*0040*/  BSSY.RECONVERGENT B0, `(.L_x_12) ;  /* 0x000003a000007945 */ /* 0x000fe20003800200 */
[----:B------:R-:W-:Y:S01]  /*0050*/  PRMT R2, RZ, 0x7610, R2 ;  /* 0x00007610ff027816 */ /* 0x000fe20000000002 */
[----:B------:R-:W2:Y:S04]  /*0060*/  LDCU.64 UR4, c[0x0][0x358] ;  /* 0x00006b00ff0477ac */ /* 0x000ea80008000a00 */
[----:B------:R-:W0:Y:S01]  /*0070*/  LDC R0, c[0x0][0x360] ;  /* 0x0000d800ff007b82 */ /* 0x000e220000000800 */
[----:B------:R-:W3:Y:S01]  /*0080*/  LDCU.64 UR10, c[0x0][0x3a8] ;  /* 0x00007500ff0a77ac */ /* 0x000ee20008000a00 */
[----:B0-----:R-:W-:-:S05]  /*0090*/  IMAD R7, R0, UR6, R3 ;  /* 0x0000000600077c24 */ /* 0x001fca000f8e0203 */
[----:B-1----:R-:W-:-:S13]  /*00a0*/  ISETP.GE.AND P0, PT, R7, UR7, PT ;  /* 0x0000000707007c0c */ /* 0x002fda000bf06270 */
[----:B--23--:R-:W-:Y:S05]  /*00b0*/  @P0 BRA `(.L_x_13) ;  /* 0x0000000000c80947 */ /* 0x00cfea0003800000 */
[----:B------:R-:W-:-:S07]  /*00c0*/  PRMT R2, RZ, 0x7610, R2 ;  /* 0x00007610ff027816 */ /* 0x000fce0000000002 */
.L_x_19:
[----:B0-----:R-:W0:Y:S02]  /*00d0*/  LDC.64 R4, c[0x0][0x3a0] ;  /* 0x0000e800ff047b82 */ /* 0x001e240000000a00 */
[----:B0-----:R-:W-:-:S06]  /*00e0*/  IMAD.WIDE R4, R7, 0x4, R4 ;  /* 0x0000000407047825 */ /* 0x001fcc00078e0204 */
[----:B------:R-:W2:Y:S01]  /*00f0*/  LDG.E R4, desc[UR4][R4.64] ;  /* 0x0000000404047981 */ /* 0x000ea2000c1e1900 */
[----:B------:R-:W-:Y:S01]  /*0100*/  BSSY.RECONVERGENT B1, `(.L_x_14) ;  /* 0x0000028000017945 */ /* 0x000fe20003800200 */
[----:B--2---:R-:W-:-:S13]  /*0110*/  ISETP.NE.AND P0, PT, R4, -0x1, PT ;  /* 0xffffffff0400780c */ /* 0x004fda0003f05270 */
[----:B-----5:R-:W-:Y:S05]  /*0120*/  @P0 BRA `(.L_x_15) ;  /* 0x0000000000940947 */ /* 0x020fea0003800000 */
[----:B------:R-:W0:Y:S01]  /*0130*/  LDCU.64 UR8, c[0x0][0x380] ;  /* 0x00007000ff0877ac */ /* 0x000e220008000a00 */
[----:B------:R-:W-:Y:S01]  /*0140*/  IMAD.SHL.U32 R10, R7, 0x4, RZ ;  /* 0x00000004070a7824 */ /* 0x000fe200078e00ff */
[----:B------:R-:W-:-:S04]  /*0150*/  SHF.R.S32.HI R2, RZ, 0x1f, R7 ;  /* 0x0000001fff027819 */ /* 0x000fc80000011407 */
[----:B------:R-:W-:Y:S02]  /*0160*/  SHF.L.U64.HI R8, R7, 0x2, R2 ;  /* 0x0000000207087819 */ /* 0x000fe40000010202 */
[----:B0-----:R-:W-:-:S04]  /*0170*/  IADD3 R4, P0, PT, R10, UR8, RZ ;  /* 0x000000080a047c10 */ /* 0x001fc8000ff1e0ff */
[----:B------:R-:W-:-:S05]  /*0180*/  IADD3.X R5, PT, PT, R8, UR9, RZ, P0, !PT ;  /* 0x0000000908057c10 */ /* 0x000fca00087fe4ff */
[----:B------:R-:W2:Y:S04]  /*0190*/  LDG.E R13, desc[UR4][R4.64] ;  /* 0x00000004040d7981 */ /* 0x000ea8000c1e1900 */
[----:B------:R-:W2:Y:S01]  /*01a0*/  LDG.E R6, desc[UR4][R4.64+0x4] ;  /* 0x0000040404067981 */ /* 0x000ea2000c1e1900 */
[----:B------:R-:W-:Y:S01]  /*01b0*/  IMAD.MOV.U32 R2, RZ, RZ, 0x1 ;  /* 0x00000001ff027424 */ /* 0x000fe200078e00ff */
[----:B--2---:R-:W-:-:S13]  /*01c0*/  ISETP.GE.AND P0, PT, R13, R6, PT ;  /* 0x000000060d00720c */ /* 0x004fda0003f06270 */
[----:B------:R-:W-:Y:S05]  /*01d0*/  @P0 BRA `(.L_x_15) ;  /* 0x0000000000680947 */ /* 0x000fea0003800000 */
[----:B------:R-:W0:Y:S01]  /*01e0*/  LDCU.64 UR8, c[0x0][0x390] ;  /* 0x00007200ff0877ac */ /* 0x000e220008000a00 */
[----:B------:R-:W1:Y:S01]  /*01f0*/  LDC.64 R4, c[0x0][0x3a0] ;  /* 0x0000e800ff047b82 */ /* 0x000e620000000a00 */
[----:B0-----:R-:W-:-:S04]  /*0200*/  IADD3 R10, P0, PT, R10, UR8, RZ ;  /* 0x000000080a0a7c10 */ /* 0x001fc8000ff1e0ff */
[----:B------:R-:W-:-:S03]  /*0210*/  IADD3.X R11, PT, PT, R8, UR9, RZ, P0, !PT ;  /* 0x00000009080b7c10 */ /* 0x000fc600087fe4ff */
[----:B------:R-:W0:Y:S02]  /*0220*/  LDC.64 R8, c[0x0][0x388] ;  /* 0x0000e200ff087b82 */ /* 0x000e240000000a00 */
[----:B------:R2:W5:Y:S01]  /*0230*/  LDG.E R15, desc[UR4][R10.64] ;  /* 0x000000040a0f7981 */ /* 0x000562000c1e1900 */
[----:B0-----:R-:W-:-:S04]  /*0240*/  IMAD.WIDE R8, R13, 0x4, R8 ;  /* 0x000000040d087825 */ /* 0x001fc800078e0208 */
[----:B------:R-:W-:Y:S02]  /*0250*/  IMAD.MOV.U32 R12, RZ, RZ, R8 ;  /* 0x000000ffff0c7224 */ /* 0x000fe400078e0008 */
[----:B-12---:R-:W-:-:S07]  /*0260*/  IMAD.MOV.U32 R11, RZ, RZ, R9 ;  /* 0x000000ffff0b7224 */ /* 0x006fce00078e0009 */
.L_x_18:
[----:B------:R-:W-:-:S05]  /*0270*/  IMAD.MOV.U32 R10, RZ, RZ, R12 ;  /* 0x000000ffff0a7224 */ /* 0x000fca00078e000c */
[----:B------:R-:W2:Y:S02]  /*0280*/  LDG.E R17, desc[UR4][R10.64] ;  /* 0x000000040a117981 */ /* 0x000ea4000c1e1900 */
[----:B0-2---:R-:W-:-:S06]  /*0290*/  IMAD.WIDE R8, R17, 0x4, R4 ;  /* 0x0000000411087825 */ /* 0x005fcc00078e0204 */
[----:B------:R-:W2:Y:S01]  /*02a0*/  LDG.E R8, desc[UR4][R8.64] ;  /* 0x0000000408087981 */ /* 0x000ea2000c1e1900 */
[----:B------:R-:W-:Y:S01]  /*02b0*/  VIADD R13, R13, 0x1 ;  /* 0x000000010d0d7836 */ /* 0x000fe20000000000 */
[----:B------:R-:W-:Y:S01]  /*02c0*/  BSSY.RECONVERGENT B2, `(.L_x_16) ;  /* 0x0000009000027945 */ /* 0x000fe20003800200 */
[----:B------:R-:W-:-:S03]  /*02d0*/  IADD3 R12, P1, PT, R12, 0x4, RZ ;  /* 0x000000040c0c7810 */ /* 0x000fc60007f3e0ff */
[----:B------:R-:W-:Y:S02]  /*02e0*/  ISETP.GE.AND P0, PT, R13, R6, PT ;  /* 0x000000060d00720c */ /* 0x000fe40003f06270 */
[----:B--2---:R-:W-:-:S13]  /*02f0*/  ISETP.NE.AND P2, PT, R8, -0x1, PT ;  /* 0xffffffff0800780c */ /* 0x004fda0003f45270 */
[----:B------:R-:W-:Y:S05]  /*0300*/  @P2 BRA `(.L_x_17) ;  /* 0x0000000000102947 */ /* 0x000fea0003800000 */
[----:B------:R-:W-:Y:S02]  /*0310*/  SHF.R.S32.HI R10, RZ, 0x1f, R17 ;  /* 0x0000001fff0a7819 */ /* 0x000fe40000011411 */
[----:B------:R-:W-:-:S04]  /*0320*/  LEA R8, P2, R17, UR10, 0x2 ;  /* 0x0000000a11087c11 */ /* 0x000fc8000f8410ff */
[----:B------:R-:W-:-:S05]  /*0330*/  LEA.HI.X R9, R17, UR11, R10, 0x2, P2 ;  /* 0x0000000b11097c11 */ /* 0x000fca00090f140a */
[----:B-----5:R0:W-:Y:S04]  /*0340*/  REDG.E.MIN.S32.STRONG.GPU desc[UR4][R8.64], R15 ;  /* 0x0000000f0800798e */ /* 0x0201e8000c92e304 */
.L_x_17:
[----:B------:R-:W-:Y:S05]  /*0350*/  BSYNC.RECONVERGENT B2 ;  /* 0x0000000000027941 */ /* 0x000fea0003800200 */
.L_x_16:
[----:B------:R-:W-:Y:S01]  /*0360*/  IMAD.X R11, RZ, RZ, R11, P1 ;  /* 0x000000ffff0b7224 */ /* 0x000fe200008e060b */
[----:B------:R-:W-:Y:S06]  /*0370*/  @!P0 BRA `(.L_x_18) ;  /* 0xfffffffc00bc8947 */ /* 0x000fec000383ffff */
.L_x_15:
[----:B------:R-:W-:Y:S05]  /*0380*/  BSYNC.RECONVERGENT B1 ;  /* 0x0000000000017941 */ /* 0x000fea0003800200 */
.L_x_14:
[----:B------:R-:W1:Y:S01]  /*0390*/  LDCU UR7, c[0x0][0x370] ;  /* 0x00006e00ff0777ac */ /* 0x000e620008000800 */
[----:B------:R-:W2:Y:S01]  /*03a0*/  LDCU UR8, c[0x0][0x3b8] ;  /* 0x00007700ff0877ac */ /* 0x000ea20008000800 */
[----:B-1----:R-:W-:-:S05]  /*03b0*/  IMAD R7, R0, UR7, R7 ;  /* 0x0000000700077c24 */ /* 0x002fca000f8e0207 */
[----:B--2---:R-:W-:-:S13]  /*03c0*/  ISETP.GE.AND P0, PT, R7, UR8, PT ;  /* 0x0000000807007c0c */ /* 0x004fda000bf06270 */
[----:B------:R-:W-:Y:S05]  /*03d0*/  @!P0 BRA `(.L_x_19) ;  /* 0xfffffffc003c8947 */ /* 0x000fea000383ffff */
.L_x_13:
[----:B------:R-:W-:Y:S05]  /*03e0*/  BSYNC.RECONVERGENT B0 ;  /* 0x0000000000007941 */ /* 0x000fea0003800200 */
.L_x_12:
[----:B------:R-:W1:Y:S01]  /*03f0*/  LDC.64 R4, c[0x0][0x3b0] ;  /* 0x0000ec00ff047b82 */ /* 0x000e620000000a00 */
[----:B------:R-:W-:Y:S01]  /*0400*/  LOP3.LUT R2, R2, 0xffff, RZ, 0xc0, !PT ;  /* 0x0000ffff02027812 */ /* 0x000fe200078ec0ff */
[----:B------:R-:W-:-:S03]  /*0410*/  IMAD R3, R0, UR6, R3 ;  /* 0x0000000600037c24 */ /* 0x000fc6000f8e0203 */
[----:B------:R-:W-:Y:S01]  /*0420*/  PRMT R0, R2, 0x8880, RZ ;  /* 0x0000888002007816 */ /* 0x000fe200000000ff */
[----:B-1----:R-:W-:-:S04]  /*0430*/  IMAD.WIDE R2, R3, 0x4, R4 ;  /* 0x0000000403027825 */ /* 0x002fc800078e0204 */
[----:B------:R-:W-:-:S05]  /*0440*/  IMAD.MOV.U32 R5, RZ, RZ, R0 ;  /* 0x000000ffff057224 */ /* 0x000fca00078e0000 */
[----:B------:R-:W-:Y:S01]  /*0450*/  STG.E desc[UR4][R2.64], R5 ;  /* 0x0000000502007986 */ /* 0x000fe2000c101904 */
[----:B------:R-:W-:Y:S05]  /*0460*/  EXIT ;  /* 0x000000000000794d */ /* 0x000fea0003800000 */
.L_x_20:
        /* <DEDUP_REMOVED lines=9> */
.L_x_24:


//--------------------- .text._Z4initPiS_S_ii     --------------------------
	.section	.text._Z4initPiS_S_ii,"ax",@progbits
	.align	128
        .global         _Z4initPiS_S_ii
        .type           _Z4initPiS_S_ii,@function
        .size           _Z4initPiS_S_ii,(.L_x_25 - _Z4initPiS_S_ii)
        .other          _Z4initPiS_S_ii,@"STO_CUDA_ENTRY STV_DEFAULT"
_Z4initPiS_S_ii:
.text._Z4initPiS_S_ii:
[----:B------:R-:W-:Y:S01]  /*0000*/  LDC R1, c[0x0][0x37c] ;  /* 0x0000df00ff017b82 */ /* 0x000fe20000000800 */
[----:B------:R-:W0:Y:S01]  /*0010*/  S2R R9, SR_CTAID.X ;  /* 0x0000000000097919 */ /* 0x000e220000002500 */
[----:B------:R-:W0:Y:S01]  /*0020*/  LDCU UR4, c[0x0][0x360] ;  /* 0x00006c00ff0477ac */ /* 0x000e220008000800 */
[----:B------:R-:W0:Y:S01]  /*0030*/  S2R R0, SR_TID.X ;  /* 0x0000000000007919 */ /* 0x000e220000002100 */
[----:B------:R-:W1:Y:S01]  /*0040*/  LDCU UR5, c[0x0][0x398] ;  /* 0x00007300ff0577ac */ /* 0x000e620008000800 */
[----:B0-----:R-:W-:-:S05]  /*0050*/  IMAD R9, R9, UR4, R0 ;  /* 0x0000000409097c24 */ /* 0x001fca000f8e0200 */
[----:B-1----:R-:W-:-:S13]  /*0060*/  ISETP.GE.AND P0, PT, R9, UR5, PT ;  /* 0x0000000509007c0c */ /* 0x002fda000bf06270 */
[----:B------:R-:W-:Y:S05]  /*0070*/  @P0 EXIT ;  /* 0x000000000000094d */ /* 0x000fea0003800000 */
[----:B------:R-:W0:Y:S01]  /*0080*/  LDC.64 R2, c[0x0][0x388] ;  /* 0x0000e200ff027b82 */ /* 0x000e220000000a00 */
[----:B------:R-:W1:Y:S01]  /*0090*/  LDCU.64 UR4, c[0x0][0x358] ;  /* 0x00006b00ff0477ac */ /* 0x000e620008000a00 */
[----:B------:R-:W-:-:S06]  /*00a0*/  MOV R11, 0xffffffff ;  /* 0xffffffff000b7802 */ /* 0x000fcc0000000f00 */
[----:B------:R-:W2:Y:S08]  /*00b0*/  LDC.64 R4, c[0x0][0x390] ;  /* 0x0000e400ff047b82 */ /* 0x000eb00000000a00 */
[----:B------:R-:W3:Y:S01]  /*00c0*/  LDC.64 R6, c[0x0][0x380] ;  /* 0x0000e000ff067b82 */ /* 0x000ee20000000a00 */
[----:B0-----:R-:W-:-:S05]  /*00d0*/  IMAD.WIDE R2, R9, 0x4, R2 ;  /* 0x0000000409027825 */ /* 0x001fca00078e0202 */
[----:B-1----:R-:W-:Y:S01]  /*00e0*/  STG.E desc[UR4][R2.64], R11 ;  /* 0x0000000b02007986 */ /* 0x002fe2000c101904 */
[----:B--2---:R-:W-:-:S05]  /*00f0*/  IMAD.WIDE R4, R9, 0x4, R4 ;  /* 0x0000000409047825 */ /* 0x004fca00078e0204 */
[----:B------:R-:W-:Y:S01]  /*0100*/  STG.E desc[UR4][R4.64], R11 ;  /* 0x0000000b04007986 */ /* 0x000fe2000c101904 */
[----:B---3--:R-:W-:-:S05]  /*0110*/  IMAD.WIDE R6, R9, 0x4, R6 ;  /* 0x0000000409067825 */ /* 0x008fca00078e0206 */
[----:B------:R-:W-:Y:S01]  /*0120*/  STG.E desc[UR4][R6.64], RZ ;  /* 0x000000ff06007986 */ /* 0x000fe2000c101904 */
[----:B------:R-:W-:Y:S05]  /*0130*/  EXIT ;  /* 0x000000000000794d */ /* 0x000fea0003800000 */
.L_x_21:
        /* <DEDUP_REMOVED lines=12> */
.L_x_25:


//--------------------- .nv.shared.reserved.0     --------------------------
	.section	.nv.shared.reserved.0,"aw",@nobits
	.weak		__nv_reservedSMEM_offset_0_alias
	.size		__nv_reservedSMEM_offset_0_alias, 0, 64
	.other		__nv_reservedSMEM_offset_0_alias,@"STO_CUDA_RESERVED_SHARED STV_DEFAULT"
__nv_reservedSMEM_offset_0_alias:
	.zero		0
	.zero		64


//--------------------- .nv.constant0._Z4mis3PiS_S_i --------------------------
	.section	.nv.constant0._Z4mis3PiS_S_i,"a",@progbits
	.sectionflags	@""
	.align	4
.nv.constant0._Z4mis3PiS_S_i:
	.zero		924


//--------------------- .nv.constant0._Z4mis2PiS_S_S_S_S_S_ii --------------------------
	.section	.nv.constant0._Z4mis2PiS_S_S_S_S_S_ii,"a",@progbits
	.sectionflags	@""
	.align	4
.nv.constant0._Z4mis2PiS_S_S_S_S_S_ii:
	.zero		960


//--------------------- .nv.constant0._Z4mis1PiS_S_S_S_S_S_ii --------------------------
	.section	.nv.constant0._Z4mis1PiS_S_S_S_S_S_ii,"a",@progbits
	.sectionflags	@""
	.align	4
.nv.constant0._Z4mis1PiS_S_S_S_S_S_ii:
	.zero		960


//--------------------- .nv.constant0._Z4initPiS_S_ii --------------------------
	.section	.nv.constant0._Z4initPiS_S_ii,"a",@progbits
	.sectionflags	@""
	.align	4
.nv.constant0._Z4initPiS_S_ii:
	.zero		928


//--------------------- SYMBOLS --------------------------

	.type		.nv.reservedSmem.offset0,@object
	.size		.nv.reservedSmem.offset0,0x4
